//
// Generated by NVIDIA NVVM Compiler
//
// Compiler Build ID: CL-36424714
// Cuda compilation tools, release 13.0, V13.0.88
// Based on NVVM 20.0.0
//

.version 9.0
.target sm_100
.address_size 64

	// .globl	_Z15computeGlobalIDPii

.visible .entry _Z15computeGlobalIDPii(
	.param .u64 .ptr .align 1 _Z15computeGlobalIDPii_param_0,
	.param .u32 _Z15computeGlobalIDPii_param_1
)
{
	.reg .pred 	%p<2>;
	.reg .b32 	%r<7>;
	.reg .b64 	%rd<5>;

	ld.param.u64 	%rd1, [_Z15computeGlobalIDPii_param_0];
	ld.param.u32 	%r2, [_Z15computeGlobalIDPii_param_1];
	mov.u32 	%r3, %ctaid.x;
	mov.u32 	%r4, %ntid.x;
	mov.u32 	%r5, %tid.x;
	mad.lo.s32 	%r1, %r3, %r4, %r5;
	setp.ge.s32 	%p1, %r1, %r2;
	@%p1 bra 	$L__BB0_2;
	cvta.to.global.u64 	%rd2, %rd1;
	add.s32 	%r6, %r1, 1;
	mul.wide.s32 	%rd3, %r1, 4;
	add.s64 	%rd4, %rd2, %rd3;
	st.global.u32 	[%rd4], %r6;
$L__BB0_2:
	ret;

}


// ===== COMPILED SASS (sm_100) =====

	.target	sm_100

	.elftype	@"ET_EXEC"


//--------------------- .note.nv.tkinfo           --------------------------
	.section	.note.nv.tkinfo,"",@"SHT_NOTE"
	.sectionflags	@"SHF_NOTE_NV_TKINFO"
	.tkinfo
        /*0018*/ 	.word	0x00000002
        /*0030*/ 	.string	""
        /*0030*/ 	.string	"ptxas"
        /*0030*/ 	.string	"Cuda compilation tools, release 13.0, V13.0.88"
        /*0030*/ 	.string	"Build cuda_13.0.r13.0/compiler.36424714_0"
        /*0030*/ 	.string	"-arch sm_100 -m 64 "



//--------------------- .note.nv.cuinfo           --------------------------
	.section	.note.nv.cuinfo,"",@"SHT_NOTE"
	.sectionflags	@"SHF_NOTE_NV_CUINFO"
        /*0018*/ 	.short	0x0002
        /*001a*/ 	.short	0x0064
        /*001c*/ 	.short	0x0082
	.zero		2


//--------------------- .nv.info                  --------------------------
	.section	.nv.info,"",@"SHT_CUDA_INFO"
	.align	4


	//----- nvinfo : EIATTR_REGCOUNT
	.align		4
        /*0000*/ 	.byte	0x04, 0x2f
        /*0002*/ 	.short	(.L_1 - .L_0)
	.align		4
.L_0:
        /*0004*/ 	.word	index@(_Z15computeGlobalIDPii)
        /*0008*/ 	.word	0x0000000a


	//----- nvinfo : EIATTR_FRAME_SIZE
	.align		4
.L_1:
        /*000c*/ 	.byte	0x04, 0x11
        /*000e*/ 	.short	(.L_3 - .L_2)
	.align		4
.L_2:
        /*0010*/ 	.word	index@(_Z15computeGlobalIDPii)
        /*0014*/ 	.word	0x00000000


	//----- nvinfo : EIATTR_MIN_STACK_SIZE
	.align		4
.L_3:
        /*0018*/ 	.byte	0x04, 0x12
        /*001a*/ 	.short	(.L_5 - .L_4)
	.align		4
.L_4:
        /*001c*/ 	.word	index@(_Z15computeGlobalIDPii)
        /*0020*/ 	.word	0x00000000
.L_5:


//--------------------- .nv.compat                --------------------------
	.section	.nv.compat,"",@"SHT_CUDA_COMPAT_INFO"
	.align	4
        /*0000*/ 	.byte	0x02, 0x09, 0x00, 0x00, 0x02, 0x02, 0x01, 0x00, 0x02, 0x05, 0x05, 0x00, 0x03, 0x07, 0x01, 0x01
        /*0010*/ 	.byte	0x02, 0x03, 0x00, 0x00, 0x02, 0x06, 0x01, 0x00, 0x04, 0x0b, 0x08, 0x00, 0x09, 0x00, 0x00, 0x00
        /*0020*/ 	.byte	0x00, 0x00, 0x00, 0x00


//--------------------- .nv.info._Z15computeGlobalIDPii --------------------------
	.section	.nv.info._Z15computeGlobalIDPii,"",@"SHT_CUDA_INFO"
	.sectionflags	@""
	.align	4


	//----- nvinfo : EIATTR_CUDA_API_VERSION
	.align		4
        /*0000*/ 	.byte	0x04, 0x37
        /*0002*/ 	.short	(.L_7 - .L_6)
.L_6:
        /*0004*/ 	.word	0x00000082


	//----- nvinfo : EIATTR_KPARAM_INFO
	.align		4
.L_7:
        /*0008*/ 	.byte	0x04, 0x17
        /*000a*/ 	.short	(.L_9 - .L_8)
.L_8:
        /*000c*/ 	.word	0x00000000
        /*0010*/ 	.short	0x0001
        /*0012*/ 	.short	0x0008
        /*0014*/ 	.byte	0x00, 0xf0, 0x11, 0x00


	//----- nvinfo : EIATTR_KPARAM_INFO
	.align		4
.L_9:
        /*0018*/ 	.byte	0x04, 0x17
        /*001a*/ 	.short	(.L_11 - .L_10)
.L_10:
        /*001c*/ 	.word	0x00000000
        /*0020*/ 	.short	0x0000
        /*0022*/ 	.short	0x0000
        /*0024*/ 	.byte	0x00, 0xf5, 0x21, 0x00


	//----- nvinfo : EIATTR_SPARSE_MMA_MASK
	.align		4
.L_11:
        /*0028*/ 	.byte	0x03, 0x50
        /*002a*/ 	.short	0x0000


	//----- nvinfo : EIATTR_MAXREG_COUNT
	.align		4
        /*002c*/ 	.byte	0x03, 0x1b
        /*002e*/ 	.short	0x00ff


	//----- nvinfo : EIATTR_MERCURY_ISA_VERSION
	.align		4
        /*0030*/ 	.byte	0x03, 0x5f
        /*0032*/ 	.short	0x0101


	//----- nvinfo : EIATTR_VRC_CTA_INIT_COUNT
	.align		4
        /*0034*/ 	.byte	0x02, 0x4a
	.zero		1
	.zero		1


	//----- nvinfo : EIATTR_EXIT_INSTR_OFFSETS
	.align		4
        /*0038*/ 	.byte	0x04, 0x1c
        /*003a*/ 	.short	(.L_13 - .L_12)


	//   ....[0]....
.L_12:
        /*003c*/ 	.word	0x00000070


	//   ....[1]....
        /*0040*/ 	.word	0x000000d0


	//----- nvinfo : EIATTR_CBANK_PARAM_SIZE
	.align		4
.L_13:
        /*0044*/ 	.byte	0x03, 0x19
        /*0046*/ 	.short	0x000c


	//----- nvinfo : EIATTR_PARAM_CBANK
	.align		4
        /*0048*/ 	.byte	0x04, 0x0a
        /*004a*/ 	.short	(.L_15 - .L_14)
	.align		4
.L_14:
        /*004c*/ 	.word	index@(.nv.constant0._Z15computeGlobalIDPii)
        /*0050*/ 	.short	0x0380
        /*0052*/ 	.short	0x000c


	//----- nvinfo : EIATTR_SW_WAR
	.align		4
.L_15:
        /*0054*/ 	.byte	0x04, 0x36
        /*0056*/ 	.short	(.L_17 - .L_16)
.L_16:
        /*0058*/ 	.word	0x00000008
.L_17:


//--------------------- .nv.callgraph             --------------------------
	.section	.nv.callgraph,"",@"SHT_CUDA_CALLGRAPH"
	.align	4
	.sectionentsize	8
	.align		4
        /*0000*/ 	.word	0x00000000
	.align		4
        /*0004*/ 	.word	0xffffffff
	.align		4
        /*0008*/ 	.word	0x00000000
	.align		4
        /*000c*/ 	.word	0xfffffffe
	.align		4
        /*0010*/ 	.word	0x00000000
	.align		4
        /*0014*/ 	.word	0xfffffffd
	.align		4
        /*0018*/ 	.word	0x00000000
	.align		4
        /*001c*/ 	.word	0xfffffffc


//--------------------- .text._Z15computeGlobalIDPii --------------------------
	.section	.text._Z15computeGlobalIDPii,"ax",@progbits
	.align	128
        .global         _Z15computeGlobalIDPii
        .type           _Z15computeGlobalIDPii,@function
        .size           _Z15computeGlobalIDPii,(.L_x_1 - _Z15computeGlobalIDPii)
        .other          _Z15computeGlobalIDPii,@"STO_CUDA_ENTRY STV_DEFAULT"
_Z15computeGlobalIDPii:
.text._Z15computeGlobalIDPii:
[----:B------:R-:W-:Y:S01]  /*0000*/  LDC R1, c[0x0][0x37c] ;  /* 0x0000df00ff017b82 */ /* 0x000fe20000000800 */
[----:B------:R-:W0:Y:S07]  /*0010*/  S2R R0, SR_TID.X ;  /* 0x0000000000007919 */ /* 0x000e2e0000002100 */
[----:B------:R-:W0:Y:S01]  /*0020*/  S2UR UR4, SR_CTAID.X ;  /* 0x00000000000479c3 */ /* 0x000e220000002500 */
[----:B------:R-:W1:Y:S07]  /*0030*/  LDCU UR5, c[0x0][0x388] ;  /* 0x00007100ff0577ac */ /* 0x000e6e0008000800 */
[----:B------:R-:W0:Y:S02]  /*0040*/  LDC R5, c[0x0][0x360] ;  /* 0x0000d800ff057b82 */ /* 0x000e240000000800 */
[----:B0-----:R-:W-:-:S05]  /*0050*/  IMAD R5, R5, UR4, R0 ;  /* 0x0000000405057c24 */ /* 0x001fca000f8e0200 */
[----:B-1----:R-:W-:-:S13]  /*0060*/  ISETP.GE.AND P0, PT, R5, UR5, PT ;  /* 0x0000000505007c0c */ /* 0x002fda000bf06270 */
[----:B------:R-:W-:Y:S05]  /*0070*/  @P0 EXIT ;  /* 0x000000000000094d */ /* 0x000fea0003800000 */
[----:B------:R-:W0:Y:S01]  /*0080*/  LDC.64 R2, c[0x0][0x380] ;  /* 0x0000e000ff027b82 */ /* 0x000e220000000a00 */
[----:B------:R-:W1:Y:S01]  /*0090*/  LDCU.64 UR4, c[0x0][0x358] ;  /* 0x00006b00ff0477ac */ /* 0x000e620008000a00 */
[C---:B------:R-:W-:Y:S01]  /*00a0*/  IADD3 R7, PT, PT, R5.reuse, 0x1, RZ ;  /* 0x0000000105077810 */ /* 0x040fe20007ffe0ff */
[----:B0-----:R-:W-:-:S05]  /*00b0*/  IMAD.WIDE R2, R5, 0x4, R2 ;  /* 0x0000000405027825 */ /* 0x001fca00078e0202 */
[----:B-1----:R-:W-:Y:S01]  /*00c0*/  STG.E desc[UR4][R2.64], R7 ;  /* 0x0000000702007986 */ /* 0x002fe2000c101904 */
[----:B------:R-:W-:Y:S05]  /*00d0*/  EXIT ;  /* 0x000000000000794d */ /* 0x000fea0003800000 */
.L_x_0:
[----:B------:R-:W-:-:S00]  /*00e0*/  BRA `(.L_x_0) ;  /* 0xfffffffc00fc7947 */ /* 0x000fc0000383ffff */
[----:B------:R-:W-:-:S00]  /*00f0*/  NOP ;  /* 0x0000000000007918 */ /* 0x000fc00000000000 */
        /* <DEDUP_REMOVED lines=8> */
.L_x_1:


//--------------------- .nv.shared.reserved.0     --------------------------
	.section	.nv.shared.reserved.0,"aw",@nobits
	.weak		__nv_reservedSMEM_offset_0_alias
	.size		__nv_reservedSMEM_offset_0_alias, 0, 64
	.other		__nv_reservedSMEM_offset_0_alias,@"STO_CUDA_RESERVED_SHARED STV_DEFAULT"
__nv_reservedSMEM_offset_0_alias:
	.zero		0
	.zero		64


//--------------------- .nv.constant0._Z15computeGlobalIDPii --------------------------
	.section	.nv.constant0._Z15computeGlobalIDPii,"a",@progbits
	.sectionflags	@""
	.align	4
.nv.constant0._Z15computeGlobalIDPii:
	.zero		908


//--------------------- SYMBOLS --------------------------

	.type		.nv.reservedSmem.offset0,@object
	.size		.nv.reservedSmem.offset0,0x4
